//
// Generated by NVIDIA NVVM Compiler
//
// Compiler Build ID: CL-36424714
// Cuda compilation tools, release 13.0, V13.0.88
// Based on NVVM 20.0.0
//

.version 9.0
.target sm_100
.address_size 64

	// .globl	_Z7reversePiS_

.visible .entry _Z7reversePiS_(
	.param .u64 .ptr .align 1 _Z7reversePiS__param_0,
	.param .u64 .ptr .align 1 _Z7reversePiS__param_1
)
{
	.reg .b32 	%r<3>;
	.reg .b64 	%rd<8>;

	ld.param.u64 	%rd1, [_Z7reversePiS__param_0];
	ld.param.u64 	%rd2, [_Z7reversePiS__param_1];
	cvta.to.global.u64 	%rd3, %rd2;
	cvta.to.global.u64 	%rd4, %rd1;
	mov.u32 	%r1, %tid.x;
	mul.wide.u32 	%rd5, %r1, 4;
	sub.s64 	%rd6, %rd4, %rd5;
	ld.global.u32 	%r2, [%rd6+36];
	add.s64 	%rd7, %rd3, %rd5;
	st.global.u32 	[%rd7], %r2;
	ret;

}


// ===== COMPILED SASS (sm_100) =====

	.target	sm_100

	.elftype	@"ET_EXEC"


//--------------------- .note.nv.tkinfo           --------------------------
	.section	.note.nv.tkinfo,"",@"SHT_NOTE"
	.sectionflags	@"SHF_NOTE_NV_TKINFO"
	.tkinfo
        /*0018*/ 	.word	0x00000002
        /*0030*/ 	.string	""
        /*0030*/ 	.string	"ptxas"
        /*0030*/ 	.string	"Cuda compilation tools, release 13.0, V13.0.88"
        /*0030*/ 	.string	"Build cuda_13.0.r13.0/compiler.36424714_0"
        /*0030*/ 	.string	"-arch sm_100 -m 64 "



//--------------------- .note.nv.cuinfo           --------------------------
	.section	.note.nv.cuinfo,"",@"SHT_NOTE"
	.sectionflags	@"SHF_NOTE_NV_CUINFO"
        /*0018*/ 	.short	0x0002
        /*001a*/ 	.short	0x0064
        /*001c*/ 	.short	0x0082
	.zero		2


//--------------------- .nv.info                  --------------------------
	.section	.nv.info,"",@"SHT_CUDA_INFO"
	.align	4


	//----- nvinfo : EIATTR_REGCOUNT
	.align		4
        /*0000*/ 	.byte	0x04, 0x2f
        /*0002*/ 	.short	(.L_1 - .L_0)
	.align		4
.L_0:
        /*0004*/ 	.word	index@(_Z7reversePiS_)
        /*0008*/ 	.word	0x00000008


	//----- nvinfo : EIATTR_FRAME_SIZE
	.align		4
.L_1:
        /*000c*/ 	.byte	0x04, 0x11
        /*000e*/ 	.short	(.L_3 - .L_2)
	.align		4
.L_2:
        /*0010*/ 	.word	index@(_Z7reversePiS_)
        /*0014*/ 	.word	0x00000000


	//----- nvinfo : EIATTR_MIN_STACK_SIZE
	.align		4
.L_3:
        /*0018*/ 	.byte	0x04, 0x12
        /*001a*/ 	.short	(.L_5 - .L_4)
	.align		4
.L_4:
        /*001c*/ 	.word	index@(_Z7reversePiS_)
        /*0020*/ 	.word	0x00000000
.L_5:


//--------------------- .nv.compat                --------------------------
	.section	.nv.compat,"",@"SHT_CUDA_COMPAT_INFO"
	.align	4
        /*0000*/ 	.byte	0x02, 0x09, 0x00, 0x00, 0x02, 0x02, 0x01, 0x00, 0x02, 0x05, 0x05, 0x00, 0x03, 0x07, 0x01, 0x01
        /*0010*/ 	.byte	0x02, 0x03, 0x00, 0x00, 0x02, 0x06, 0x01, 0x00, 0x04, 0x0b, 0x08, 0x00, 0x09, 0x00, 0x00, 0x00
        /*0020*/ 	.byte	0x00, 0x00, 0x00, 0x00


//--------------------- .nv.info._Z7reversePiS_   --------------------------
	.section	.nv.info._Z7reversePiS_,"",@"SHT_CUDA_INFO"
	.sectionflags	@""
	.align	4


	//----- nvinfo : EIATTR_CUDA_API_VERSION
	.align		4
        /*0000*/ 	.byte	0x04, 0x37
        /*0002*/ 	.short	(.L_7 - .L_6)
.L_6:
        /*0004*/ 	.word	0x00000082


	//----- nvinfo : EIATTR_KPARAM_INFO
	.align		4
.L_7:
        /*0008*/ 	.byte	0x04, 0x17
        /*000a*/ 	.short	(.L_9 - .L_8)
.L_8:
        /*000c*/ 	.word	0x00000000
        /*0010*/ 	.short	0x0001
        /*0012*/ 	.short	0x0008
        /*0014*/ 	.byte	0x00, 0xf5, 0x21, 0x00


	//----- nvinfo : EIATTR_KPARAM_INFO
	.align		4
.L_9:
        /*0018*/ 	.byte	0x04, 0x17
        /*001a*/ 	.short	(.L_11 - .L_10)
.L_10:
        /*001c*/ 	.word	0x00000000
        /*0020*/ 	.short	0x0000
        /*0022*/ 	.short	0x0000
        /*0024*/ 	.byte	0x00, 0xf5, 0x21, 0x00


	//----- nvinfo : EIATTR_SPARSE_MMA_MASK
	.align		4
.L_11:
        /*0028*/ 	.byte	0x03, 0x50
        /*002a*/ 	.short	0x0000


	//----- nvinfo : EIATTR_MAXREG_COUNT
	.align		4
        /*002c*/ 	.byte	0x03, 0x1b
        /*002e*/ 	.short	0x00ff


	//----- nvinfo : EIATTR_MERCURY_ISA_VERSION
	.align		4
        /*0030*/ 	.byte	0x03, 0x5f
        /*0032*/ 	.short	0x0101


	//----- nvinfo : EIATTR_VRC_CTA_INIT_COUNT
	.align		4
        /*0034*/ 	.byte	0x02, 0x4a
	.zero		1
	.zero		1


	//----- nvinfo : EIATTR_EXIT_INSTR_OFFSETS
	.align		4
        /*0038*/ 	.byte	0x04, 0x1c
        /*003a*/ 	.short	(.L_13 - .L_12)


	//   ....[0]....
.L_12:
        /*003c*/ 	.word	0x000000b0


	//----- nvinfo : EIATTR_CBANK_PARAM_SIZE
	.align		4
.L_13:
        /*0040*/ 	.byte	0x03, 0x19
        /*0042*/ 	.short	0x0010


	//----- nvinfo : EIATTR_PARAM_CBANK
	.align		4
        /*0044*/ 	.byte	0x04, 0x0a
        /*0046*/ 	.short	(.L_15 - .L_14)
	.align		4
.L_14:
        /*0048*/ 	.word	index@(.nv.constant0._Z7reversePiS_)
        /*004c*/ 	.short	0x0380
        /*004e*/ 	.short	0x0010


	//----- nvinfo : EIATTR_SW_WAR
	.align		4
.L_15:
        /*0050*/ 	.byte	0x04, 0x36
        /*0052*/ 	.short	(.L_17 - .L_16)
.L_16:
        /*0054*/ 	.word	0x00000008
.L_17:


//--------------------- .nv.callgraph             --------------------------
	.section	.nv.callgraph,"",@"SHT_CUDA_CALLGRAPH"
	.align	4
	.sectionentsize	8
	.align		4
        /*0000*/ 	.word	0x00000000
	.align		4
        /*0004*/ 	.word	0xffffffff
	.align		4
        /*0008*/ 	.word	0x00000000
	.align		4
        /*000c*/ 	.word	0xfffffffe
	.align		4
        /*0010*/ 	.word	0x00000000
	.align		4
        /*0014*/ 	.word	0xfffffffd
	.align		4
        /*0018*/ 	.word	0x00000000
	.align		4
        /*001c*/ 	.word	0xfffffffc


//--------------------- .text._Z7reversePiS_      --------------------------
	.section	.text._Z7reversePiS_,"ax",@progbits
	.align	128
        .global         _Z7reversePiS_
        .type           _Z7reversePiS_,@function
        .size           _Z7reversePiS_,(.L_x_1 - _Z7reversePiS_)
        .other          _Z7reversePiS_,@"STO_CUDA_ENTRY STV_DEFAULT"
_Z7reversePiS_:
.text._Z7reversePiS_:
[----:B------:R-:W-:Y:S01]  /*0000*/  LDC R1, c[0x0][0x37c] ;  /* 0x0000df00ff017b82 */ /* 0x000fe20000000800 */
[----:B------:R-:W0:Y:S01]  /*0010*/  S2R R2, SR_TID.X ;  /* 0x0000000000027919 */ /* 0x000e220000002100 */
[----:B------:R-:W1:Y:S01]  /*0020*/  LDCU.128 UR8, c[0x0][0x380] ;  /* 0x00007000ff0877ac */ /* 0x000e620008000c00 */
[----:B------:R-:W2:Y:S01]  /*0030*/  LDCU.64 UR4, c[0x0][0x358] ;  /* 0x00006b00ff0477ac */ /* 0x000ea20008000a00 */
[----:B0-----:R-:W-:-:S03]  /*0040*/  IMAD.WIDE.U32 R2, R2, 0x4, RZ ;  /* 0x0000000402027825 */ /* 0x001fc600078e00ff */
[----:B-1----:R-:W-:-:S04]  /*0050*/  IADD3 R4, P0, PT, -R2, UR8, RZ ;  /* 0x0000000802047c10 */ /* 0x002fc8000ff1e1ff */
[----:B------:R-:W-:-:S06]  /*0060*/  IADD3.X R5, PT, PT, ~R3, UR9, RZ, P0, !PT ;  /* 0x0000000903057c10 */ /* 0x000fcc00087fe5ff */
[----:B--2---:R-:W2:Y:S01]  /*0070*/  LDG.E R5, desc[UR4][R4.64+0x24] ;  /* 0x0000240404057981 */ /* 0x004ea2000c1e1900 */
[----:B------:R-:W-:-:S04]  /*0080*/  IADD3 R2, P0, PT, R2, UR10, RZ ;  /* 0x0000000a02027c10 */ /* 0x000fc8000ff1e0ff */
[----:B------:R-:W-:-:S05]  /*0090*/  IADD3.X R3, PT, PT, R3, UR11, RZ, P0, !PT ;  /* 0x0000000b03037c10 */ /* 0x000fca00087fe4ff */
[----:B--2---:R-:W-:Y:S01]  /*00a0*/  STG.E desc[UR4][R2.64], R5 ;  /* 0x0000000502007986 */ /* 0x004fe2000c101904 */
[----:B------:R-:W-:Y:S05]  /*00b0*/  EXIT ;  /* 0x000000000000794d */ /* 0x000fea0003800000 */
.L_x_0:
[----:B------:R-:W-:-:S00]  /*00c0*/  BRA `(.L_x_0) ;  /* 0xfffffffc00fc7947 */ /* 0x000fc0000383ffff */
[----:B------:R-:W-:-:S00]  /*00d0*/  NOP ;  /* 0x0000000000007918 */ /* 0x000fc00000000000 */
        /* <DEDUP_REMOVED lines=10> */
.L_x_1:


//--------------------- .nv.shared.reserved.0     --------------------------
	.section	.nv.shared.reserved.0,"aw",@nobits
	.weak		__nv_reservedSMEM_offset_0_alias
	.size		__nv_reservedSMEM_offset_0_alias, 0, 64
	.other		__nv_reservedSMEM_offset_0_alias,@"STO_CUDA_RESERVED_SHARED STV_DEFAULT"
__nv_reservedSMEM_offset_0_alias:
	.zero		0
	.zero		64


//--------------------- .nv.constant0._Z7reversePiS_ --------------------------
	.section	.nv.constant0._Z7reversePiS_,"a",@progbits
	.sectionflags	@""
	.align	4
.nv.constant0._Z7reversePiS_:
	.zero		912


//--------------------- SYMBOLS --------------------------

	.type		.nv.reservedSmem.offset0,@object
	.size		.nv.reservedSmem.offset0,0x4
